//
// Generated by NVIDIA NVVM Compiler
//
// Compiler Build ID: CL-36424714
// Cuda compilation tools, release 13.0, V13.0.88
// Based on NVVM 20.0.0
//

.version 9.0
.target sm_100
.address_size 64

	// .globl	_Z7SSTTestPfS_Pii

.visible .entry _Z7SSTTestPfS_Pii(
	.param .u64 .ptr .align 1 _Z7SSTTestPfS_Pii_param_0,
	.param .u64 .ptr .align 1 _Z7SSTTestPfS_Pii_param_1,
	.param .u64 .ptr .align 1 _Z7SSTTestPfS_Pii_param_2,
	.param .u32 _Z7SSTTestPfS_Pii_param_3
)
{
	.local .align 4 .b8 	__local_depot0[8];
	.reg .b64 	%SP;
	.reg .b64 	%SPL;
	.reg .pred 	%p<3>;
	.reg .b32 	%r<8>;
	.reg .b32 	%f<2>;
	.reg .b64 	%rd<14>;

	mov.u64 	%SPL, __local_depot0;
	ld.param.u64 	%rd2, [_Z7SSTTestPfS_Pii_param_0];
	ld.param.u64 	%rd3, [_Z7SSTTestPfS_Pii_param_1];
	ld.param.u64 	%rd4, [_Z7SSTTestPfS_Pii_param_2];
	ld.param.u32 	%r2, [_Z7SSTTestPfS_Pii_param_3];
	mov.u32 	%r1, %tid.x;
	setp.ge.s32 	%p1, %r1, %r2;
	@%p1 bra 	$L__BB0_3;
	cvta.to.global.u64 	%rd5, %rd2;
	cvta.to.global.u64 	%rd6, %rd3;
	add.u64 	%rd1, %SPL, 0;
	mov.b32 	%r3, 0;
	st.local.u32 	[%rd1], %r3;
	mul.wide.u32 	%rd8, %r1, 4;
	add.s64 	%rd9, %rd5, %rd8;
	ld.global.f32 	%f1, [%rd9];
	// begin inline asm
	/*
	// end inline asm
	// begin inline asm
	CPTX_BEGIN
	// end inline asm
	// begin inline asm
	.sstarr .align 4 .b8 _Z9MatrixMulPfS_Pii__sst_var[32];
	// end inline asm
	// begin inline asm
	mov.u64 %rd10, _Z9MatrixMulPfS_Pii__sst_var;
	// end inline asm
	// begin inline asm
	add.s64 %rd11, %rd10, %rd9;
	// end inline asm
	// begin inline asm
	sst.sstarr.f32 %r3, [%rd11], %r1, %f1;
	// end inline asm
	bar.sync 	0;
	not.b32 	%r4, %r1;
	add.s32 	%r5, %r2, %r4;
	add.u64 	%rd11, %SPL, 4;
	st.local.u32 	[%rd11], %r5;
	// begin inline asm
	mul.wide.s32 %rd12, %r5, 4;
	// end inline asm
	// begin inline asm
	add.s64 %rd13, %rd10, %rd12;
	// end inline asm
	// begin inline asm
	ld.sstarr.f32 %f1, [%rd13];
	// end inline asm
	add.s64 	%rd12, %rd6, %rd8;
	st.global.f32 	[%rd12], %f1;
	// begin inline asm
	CPTX_END
	// end inline asm
	// begin inline asm
	*/
	// end inline asm
	ld.local.u32 	%r6, [%rd1];
	setp.eq.s32 	%p2, %r6, 0;
	@%p2 bra 	$L__BB0_3;
	ld.local.u32 	%r7, [%rd1];
	cvta.to.global.u64 	%rd13, %rd4;
	st.global.u32 	[%rd13], %r7;
$L__BB0_3:
	ret;

}


// ===== COMPILED SASS (sm_100) =====

	.target	sm_100

	.elftype	@"ET_EXEC"


//--------------------- .note.nv.tkinfo           --------------------------
	.section	.note.nv.tkinfo,"",@"SHT_NOTE"
	.sectionflags	@"SHF_NOTE_NV_TKINFO"
	.tkinfo
        /*0018*/ 	.word	0x00000002
        /*0030*/ 	.string	""
        /*0030*/ 	.string	"ptxas"
        /*0030*/ 	.string	"Cuda compilation tools, release 13.0, V13.0.88"
        /*0030*/ 	.string	"Build cuda_13.0.r13.0/compiler.36424714_0"
        /*0030*/ 	.string	"-arch sm_100 -m 64 "



//--------------------- .note.nv.cuinfo           --------------------------
	.section	.note.nv.cuinfo,"",@"SHT_NOTE"
	.sectionflags	@"SHF_NOTE_NV_CUINFO"
        /*0018*/ 	.short	0x0002
        /*001a*/ 	.short	0x0064
        /*001c*/ 	.short	0x0082
	.zero		2


//--------------------- .nv.info                  --------------------------
	.section	.nv.info,"",@"SHT_CUDA_INFO"
	.align	4


	//----- nvinfo : EIATTR_REGCOUNT
	.align		4
        /*0000*/ 	.byte	0x04, 0x2f
        /*0002*/ 	.short	(.L_1 - .L_0)
	.align		4
.L_0:
        /*0004*/ 	.word	index@(_Z7SSTTestPfS_Pii)
        /*0008*/ 	.word	0x00000004


	//----- nvinfo : EIATTR_FRAME_SIZE
	.align		4
.L_1:
        /*000c*/ 	.byte	0x04, 0x11
        /*000e*/ 	.short	(.L_3 - .L_2)
	.align		4
.L_2:
        /*0010*/ 	.word	index@(_Z7SSTTestPfS_Pii)
        /*0014*/ 	.word	0x00000000


	//----- nvinfo : EIATTR_MIN_STACK_SIZE
	.align		4
.L_3:
        /*0018*/ 	.byte	0x04, 0x12
        /*001a*/ 	.short	(.L_5 - .L_4)
	.align		4
.L_4:
        /*001c*/ 	.word	index@(_Z7SSTTestPfS_Pii)
        /*0020*/ 	.word	0x00000000
.L_5:


//--------------------- .nv.compat                --------------------------
	.section	.nv.compat,"",@"SHT_CUDA_COMPAT_INFO"
	.align	4
        /*0000*/ 	.byte	0x02, 0x09, 0x00, 0x00, 0x02, 0x02, 0x01, 0x00, 0x02, 0x05, 0x05, 0x00, 0x03, 0x07, 0x01, 0x01
        /*0010*/ 	.byte	0x02, 0x03, 0x00, 0x00, 0x02, 0x06, 0x01, 0x00, 0x04, 0x0b, 0x08, 0x00, 0x09, 0x00, 0x00, 0x00
        /*0020*/ 	.byte	0x00, 0x00, 0x00, 0x00


//--------------------- .nv.info._Z7SSTTestPfS_Pii --------------------------
	.section	.nv.info._Z7SSTTestPfS_Pii,"",@"SHT_CUDA_INFO"
	.sectionflags	@""
	.align	4


	//----- nvinfo : EIATTR_CUDA_API_VERSION
	.align		4
        /*0000*/ 	.byte	0x04, 0x37
        /*0002*/ 	.short	(.L_7 - .L_6)
.L_6:
        /*0004*/ 	.word	0x00000082


	//----- nvinfo : EIATTR_KPARAM_INFO
	.align		4
.L_7:
        /*0008*/ 	.byte	0x04, 0x17
        /*000a*/ 	.short	(.L_9 - .L_8)
.L_8:
        /*000c*/ 	.word	0x00000000
        /*0010*/ 	.short	0x0003
        /*0012*/ 	.short	0x0018
        /*0014*/ 	.byte	0x00, 0xf0, 0x11, 0x00


	//----- nvinfo : EIATTR_KPARAM_INFO
	.align		4
.L_9:
        /*0018*/ 	.byte	0x04, 0x17
        /*001a*/ 	.short	(.L_11 - .L_10)
.L_10:
        /*001c*/ 	.word	0x00000000
        /*0020*/ 	.short	0x0002
        /*0022*/ 	.short	0x0010
        /*0024*/ 	.byte	0x00, 0xf5, 0x21, 0x00


	//----- nvinfo : EIATTR_KPARAM_INFO
	.align		4
.L_11:
        /*0028*/ 	.byte	0x04, 0x17
        /*002a*/ 	.short	(.L_13 - .L_12)
.L_12:
        /*002c*/ 	.word	0x00000000
        /*0030*/ 	.short	0x0001
        /*0032*/ 	.short	0x0008
        /*0034*/ 	.byte	0x00, 0xf5, 0x21, 0x00


	//----- nvinfo : EIATTR_KPARAM_INFO
	.align		4
.L_13:
        /*0038*/ 	.byte	0x04, 0x17
        /*003a*/ 	.short	(.L_15 - .L_14)
.L_14:
        /*003c*/ 	.word	0x00000000
        /*0040*/ 	.short	0x0000
        /*0042*/ 	.short	0x0000
        /*0044*/ 	.byte	0x00, 0xf5, 0x21, 0x00


	//----- nvinfo : EIATTR_SPARSE_MMA_MASK
	.align		4
.L_15:
        /*0048*/ 	.byte	0x03, 0x50
        /*004a*/ 	.short	0x0000


	//----- nvinfo : EIATTR_MAXREG_COUNT
	.align		4
        /*004c*/ 	.byte	0x03, 0x1b
        /*004e*/ 	.short	0x00ff


	//----- nvinfo : EIATTR_MERCURY_ISA_VERSION
	.align		4
        /*0050*/ 	.byte	0x03, 0x5f
        /*0052*/ 	.short	0x0101


	//----- nvinfo : EIATTR_VRC_CTA_INIT_COUNT
	.align		4
        /*0054*/ 	.byte	0x02, 0x4a
	.zero		1
	.zero		1


	//----- nvinfo : EIATTR_EXIT_INSTR_OFFSETS
	.align		4
        /*0058*/ 	.byte	0x04, 0x1c
        /*005a*/ 	.short	(.L_17 - .L_16)


	//   ....[0]....
.L_16:
        /*005c*/ 	.word	0x00000010


	//----- nvinfo : EIATTR_CBANK_PARAM_SIZE
	.align		4
.L_17:
        /*0060*/ 	.byte	0x03, 0x19
        /*0062*/ 	.short	0x001c


	//----- nvinfo : EIATTR_PARAM_CBANK
	.align		4
        /*0064*/ 	.byte	0x04, 0x0a
        /*0066*/ 	.short	(.L_19 - .L_18)
	.align		4
.L_18:
        /*0068*/ 	.word	index@(.nv.constant0._Z7SSTTestPfS_Pii)
        /*006c*/ 	.short	0x0380
        /*006e*/ 	.short	0x001c


	//----- nvinfo : EIATTR_SW_WAR
	.align		4
.L_19:
        /*0070*/ 	.byte	0x04, 0x36
        /*0072*/ 	.short	(.L_21 - .L_20)
.L_20:
        /*0074*/ 	.word	0x00000008
.L_21:


//--------------------- .nv.callgraph             --------------------------
	.section	.nv.callgraph,"",@"SHT_CUDA_CALLGRAPH"
	.align	4
	.sectionentsize	8
	.align		4
        /*0000*/ 	.word	0x00000000
	.align		4
        /*0004*/ 	.word	0xffffffff
	.align		4
        /*0008*/ 	.word	0x00000000
	.align		4
        /*000c*/ 	.word	0xfffffffe
	.align		4
        /*0010*/ 	.word	0x00000000
	.align		4
        /*0014*/ 	.word	0xfffffffd
	.align		4
        /*0018*/ 	.word	0x00000000
	.align		4
        /*001c*/ 	.word	0xfffffffc


//--------------------- .text._Z7SSTTestPfS_Pii   --------------------------
	.section	.text._Z7SSTTestPfS_Pii,"ax",@progbits
	.align	128
        .global         _Z7SSTTestPfS_Pii
        .type           _Z7SSTTestPfS_Pii,@function
        .size           _Z7SSTTestPfS_Pii,(.L_x_1 - _Z7SSTTestPfS_Pii)
        .other          _Z7SSTTestPfS_Pii,@"STO_CUDA_ENTRY STV_DEFAULT"
_Z7SSTTestPfS_Pii:
.text._Z7SSTTestPfS_Pii:
[----:B------:R-:W-:Y:S01]  /*0000*/  LDC R1, c[0x0][0x37c] ;  /* 0x0000df00ff017b82 */ /* 0x000fe20000000800 */
[----:B------:R-:W-:Y:S05]  /*0010*/  EXIT ;  /* 0x000000000000794d */ /* 0x000fea0003800000 */
.L_x_0:
[----:B------:R-:W-:-:S00]  /*0020*/  BRA `(.L_x_0) ;  /* 0xfffffffc00fc7947 */ /* 0x000fc0000383ffff */
[----:B------:R-:W-:-:S00]  /*0030*/  NOP ;  /* 0x0000000000007918 */ /* 0x000fc00000000000 */
        /* <DEDUP_REMOVED lines=12> */
.L_x_1:


//--------------------- .nv.shared.reserved.0     --------------------------
	.section	.nv.shared.reserved.0,"aw",@nobits
	.weak		__nv_reservedSMEM_offset_0_alias
	.size		__nv_reservedSMEM_offset_0_alias, 0, 64
	.other		__nv_reservedSMEM_offset_0_alias,@"STO_CUDA_RESERVED_SHARED STV_DEFAULT"
__nv_reservedSMEM_offset_0_alias:
	.zero		0
	.zero		64


//--------------------- .nv.constant0._Z7SSTTestPfS_Pii --------------------------
	.section	.nv.constant0._Z7SSTTestPfS_Pii,"a",@progbits
	.sectionflags	@""
	.align	4
.nv.constant0._Z7SSTTestPfS_Pii:
	.zero		924


//--------------------- SYMBOLS --------------------------

	.type		.nv.reservedSmem.offset0,@object
	.size		.nv.reservedSmem.offset0,0x4
